//
// Generated by NVIDIA NVVM Compiler
//
// Compiler Build ID: CL-36424714
// Cuda compilation tools, release 13.0, V13.0.88
// Based on NVVM 20.0.0
//

.version 9.0
.target sm_100
.address_size 64

	// .globl	_Z17spfaKernelForSSSPPiS_S_S_PbS_
// _ZZ17spfaKernelForSSSPPiS_S_S_PbS_E9QuickExit has been demoted

.visible .entry _Z17spfaKernelForSSSPPiS_S_S_PbS_(
	.param .u64 .ptr .align 1 _Z17spfaKernelForSSSPPiS_S_S_PbS__param_0,
	.param .u64 .ptr .align 1 _Z17spfaKernelForSSSPPiS_S_S_PbS__param_1,
	.param .u64 .ptr .align 1 _Z17spfaKernelForSSSPPiS_S_S_PbS__param_2,
	.param .u64 .ptr .align 1 _Z17spfaKernelForSSSPPiS_S_S_PbS__param_3,
	.param .u64 .ptr .align 1 _Z17spfaKernelForSSSPPiS_S_S_PbS__param_4,
	.param .u64 .ptr .align 1 _Z17spfaKernelForSSSPPiS_S_S_PbS__param_5
)
{
	.reg .pred 	%p<7>;
	.reg .b16 	%rs<2>;
	.reg .b32 	%r<35>;
	.reg .b64 	%rd<24>;
	// demoted variable
	.shared .align 4 .u32 _ZZ17spfaKernelForSSSPPiS_S_S_PbS_E9QuickExit;
	ld.param.u64 	%rd9, [_Z17spfaKernelForSSSPPiS_S_S_PbS__param_0];
	ld.param.u64 	%rd10, [_Z17spfaKernelForSSSPPiS_S_S_PbS__param_1];
	ld.param.u64 	%rd11, [_Z17spfaKernelForSSSPPiS_S_S_PbS__param_2];
	ld.param.u64 	%rd12, [_Z17spfaKernelForSSSPPiS_S_S_PbS__param_3];
	ld.param.u64 	%rd13, [_Z17spfaKernelForSSSPPiS_S_S_PbS__param_4];
	ld.param.u64 	%rd14, [_Z17spfaKernelForSSSPPiS_S_S_PbS__param_5];
	cvta.to.global.u64 	%rd1, %rd13;
	cvta.to.global.u64 	%rd2, %rd11;
	cvta.to.global.u64 	%rd3, %rd14;
	cvta.to.global.u64 	%rd4, %rd10;
	cvta.to.global.u64 	%rd5, %rd9;
	cvta.to.global.u64 	%rd6, %rd12;
	mov.u32 	%r13, %tid.z;
	mov.u32 	%r14, %ntid.x;
	mov.u32 	%r15, %ntid.y;
	mul.lo.s32 	%r16, %r14, %r15;
	mov.u32 	%r17, %tid.y;
	mov.u32 	%r18, %tid.x;
	mad.lo.s32 	%r19, %r17, %r14, %r18;
	mad.lo.s32 	%r1, %r16, %r13, %r19;
	mov.u32 	%r20, %ntid.z;
	mul.lo.s32 	%r2, %r16, %r20;
$L__BB0_1:
	mov.b32 	%r21, 0;
	st.shared.u32 	[_ZZ17spfaKernelForSSSPPiS_S_S_PbS_E9QuickExit], %r21;
	ld.global.u32 	%r34, [%rd6];
	setp.ge.s32 	%p1, %r1, %r34;
	@%p1 bra 	$L__BB0_10;
	mov.u32 	%r32, %r1;
$L__BB0_3:
	mul.wide.u32 	%rd15, %r32, 4;
	add.s64 	%rd7, %rd5, %rd15;
	ld.global.u32 	%r33, [%rd7];
	ld.global.u32 	%r22, [%rd7+4];
	setp.ge.s32 	%p2, %r33, %r22;
	@%p2 bra 	$L__BB0_9;
	add.s64 	%rd8, %rd3, %rd15;
$L__BB0_5:
	mul.wide.s32 	%rd17, %r33, 4;
	add.s64 	%rd18, %rd2, %rd17;
	add.s64 	%rd19, %rd4, %rd17;
	ld.global.u32 	%r8, [%rd19];
	mul.wide.s32 	%rd20, %r8, 4;
	add.s64 	%rd21, %rd3, %rd20;
	ld.global.u32 	%r23, [%rd8];
	ld.global.u32 	%r24, [%rd18];
	add.s32 	%r25, %r24, %r23;
	atom.global.min.s32 	%r26, [%rd21], %r25;
	ld.global.u32 	%r27, [%rd21];
	setp.le.s32 	%p3, %r26, %r27;
	@%p3 bra 	$L__BB0_7;
	cvt.s64.s32 	%rd22, %r8;
	mov.b32 	%r28, 1;
	st.shared.u32 	[_ZZ17spfaKernelForSSSPPiS_S_S_PbS_E9QuickExit], %r28;
	add.s64 	%rd23, %rd1, %rd22;
	mov.b16 	%rs1, 1;
	st.global.u8 	[%rd23], %rs1;
$L__BB0_7:
	add.s32 	%r33, %r33, 1;
	ld.global.u32 	%r29, [%rd7+4];
	setp.lt.s32 	%p4, %r33, %r29;
	@%p4 bra 	$L__BB0_5;
	ld.global.u32 	%r34, [%rd6];
$L__BB0_9:
	add.s32 	%r32, %r32, %r2;
	setp.lt.s32 	%p5, %r32, %r34;
	@%p5 bra 	$L__BB0_3;
$L__BB0_10:
	bar.sync 	0;
	ld.shared.u32 	%r30, [_ZZ17spfaKernelForSSSPPiS_S_S_PbS_E9QuickExit];
	setp.ne.s32 	%p6, %r30, 0;
	@%p6 bra 	$L__BB0_1;
	ret;

}


// ===== COMPILED SASS (sm_100) =====

	.target	sm_100

	.elftype	@"ET_EXEC"


//--------------------- .note.nv.tkinfo           --------------------------
	.section	.note.nv.tkinfo,"",@"SHT_NOTE"
	.sectionflags	@"SHF_NOTE_NV_TKINFO"
	.tkinfo
        /*0018*/ 	.word	0x00000002
        /*0030*/ 	.string	""
        /*0030*/ 	.string	"ptxas"
        /*0030*/ 	.string	"Cuda compilation tools, release 13.0, V13.0.88"
        /*0030*/ 	.string	"Build cuda_13.0.r13.0/compiler.36424714_0"
        /*0030*/ 	.string	"-arch sm_100 -m 64 "



//--------------------- .note.nv.cuinfo           --------------------------
	.section	.note.nv.cuinfo,"",@"SHT_NOTE"
	.sectionflags	@"SHF_NOTE_NV_CUINFO"
        /*0018*/ 	.short	0x0002
        /*001a*/ 	.short	0x0064
        /*001c*/ 	.short	0x0082
	.zero		2


//--------------------- .nv.info                  --------------------------
	.section	.nv.info,"",@"SHT_CUDA_INFO"
	.align	4


	//----- nvinfo : EIATTR_REGCOUNT
	.align		4
        /*0000*/ 	.byte	0x04, 0x2f
        /*0002*/ 	.short	(.L_1 - .L_0)
	.align		4
.L_0:
        /*0004*/ 	.word	index@(_Z17spfaKernelForSSSPPiS_S_S_PbS_)
        /*0008*/ 	.word	0x0000001c


	//----- nvinfo : EIATTR_FRAME_SIZE
	.align		4
.L_1:
        /*000c*/ 	.byte	0x04, 0x11
        /*000e*/ 	.short	(.L_3 - .L_2)
	.align		4
.L_2:
        /*0010*/ 	.word	index@(_Z17spfaKernelForSSSPPiS_S_S_PbS_)
        /*0014*/ 	.word	0x00000000


	//----- nvinfo : EIATTR_MIN_STACK_SIZE
	.align		4
.L_3:
        /*0018*/ 	.byte	0x04, 0x12
        /*001a*/ 	.short	(.L_5 - .L_4)
	.align		4
.L_4:
        /*001c*/ 	.word	index@(_Z17spfaKernelForSSSPPiS_S_S_PbS_)
        /*0020*/ 	.word	0x00000000
.L_5:


//--------------------- .nv.compat                --------------------------
	.section	.nv.compat,"",@"SHT_CUDA_COMPAT_INFO"
	.align	4
        /*0000*/ 	.byte	0x02, 0x09, 0x00, 0x00, 0x02, 0x02, 0x01, 0x00, 0x02, 0x05, 0x05, 0x00, 0x03, 0x07, 0x01, 0x01
        /*0010*/ 	.byte	0x02, 0x03, 0x00, 0x00, 0x02, 0x06, 0x01, 0x00, 0x04, 0x0b, 0x08, 0x00, 0x09, 0x00, 0x00, 0x00
        /*0020*/ 	.byte	0x00, 0x00, 0x00, 0x00


//--------------------- .nv.info._Z17spfaKernelForSSSPPiS_S_S_PbS_ --------------------------
	.section	.nv.info._Z17spfaKernelForSSSPPiS_S_S_PbS_,"",@"SHT_CUDA_INFO"
	.sectionflags	@""
	.align	4


	//----- nvinfo : EIATTR_CUDA_API_VERSION
	.align		4
        /*0000*/ 	.byte	0x04, 0x37
        /*0002*/ 	.short	(.L_7 - .L_6)
.L_6:
        /*0004*/ 	.word	0x00000082


	//----- nvinfo : EIATTR_KPARAM_INFO
	.align		4
.L_7:
        /*0008*/ 	.byte	0x04, 0x17
        /*000a*/ 	.short	(.L_9 - .L_8)
.L_8:
        /*000c*/ 	.word	0x00000000
        /*0010*/ 	.short	0x0005
        /*0012*/ 	.short	0x0028
        /*0014*/ 	.byte	0x00, 0xf5, 0x21, 0x00


	//----- nvinfo : EIATTR_KPARAM_INFO
	.align		4
.L_9:
        /*0018*/ 	.byte	0x04, 0x17
        /*001a*/ 	.short	(.L_11 - .L_10)
.L_10:
        /*001c*/ 	.word	0x00000000
        /*0020*/ 	.short	0x0004
        /*0022*/ 	.short	0x0020
        /*0024*/ 	.byte	0x00, 0xf5, 0x21, 0x00


	//----- nvinfo : EIATTR_KPARAM_INFO
	.align		4
.L_11:
        /*0028*/ 	.byte	0x04, 0x17
        /*002a*/ 	.short	(.L_13 - .L_12)
.L_12:
        /*002c*/ 	.word	0x00000000
        /*0030*/ 	.short	0x0003
        /*0032*/ 	.short	0x0018
        /*0034*/ 	.byte	0x00, 0xf5, 0x21, 0x00


	//----- nvinfo : EIATTR_KPARAM_INFO
	.align		4
.L_13:
        /*0038*/ 	.byte	0x04, 0x17
        /*003a*/ 	.short	(.L_15 - .L_14)
.L_14:
        /*003c*/ 	.word	0x00000000
        /*0040*/ 	.short	0x0002
        /*0042*/ 	.short	0x0010
        /*0044*/ 	.byte	0x00, 0xf5, 0x21, 0x00


	//----- nvinfo : EIATTR_KPARAM_INFO
	.align		4
.L_15:
        /*0048*/ 	.byte	0x04, 0x17
        /*004a*/ 	.short	(.L_17 - .L_16)
.L_16:
        /*004c*/ 	.word	0x00000000
        /*0050*/ 	.short	0x0001
        /*0052*/ 	.short	0x0008
        /*0054*/ 	.byte	0x00, 0xf5, 0x21, 0x00


	//----- nvinfo : EIATTR_KPARAM_INFO
	.align		4
.L_17:
        /*0058*/ 	.byte	0x04, 0x17
        /*005a*/ 	.short	(.L_19 - .L_18)
.L_18:
        /*005c*/ 	.word	0x00000000
        /*0060*/ 	.short	0x0000
        /*0062*/ 	.short	0x0000
        /*0064*/ 	.byte	0x00, 0xf5, 0x21, 0x00


	//----- nvinfo : EIATTR_SPARSE_MMA_MASK
	.align		4
.L_19:
        /*0068*/ 	.byte	0x03, 0x50
        /*006a*/ 	.short	0x0000


	//----- nvinfo : EIATTR_MAXREG_COUNT
	.align		4
        /*006c*/ 	.byte	0x03, 0x1b
        /*006e*/ 	.short	0x00ff


	//----- nvinfo : EIATTR_NUM_BARRIERS
	.align		4
        /*0070*/ 	.byte	0x02, 0x4c
        /*0072*/ 	.byte	0x01
	.zero		1


	//----- nvinfo : EIATTR_MERCURY_ISA_VERSION
	.align		4
        /*0074*/ 	.byte	0x03, 0x5f
        /*0076*/ 	.short	0x0101


	//----- nvinfo : EIATTR_VRC_CTA_INIT_COUNT
	.align		4
        /*0078*/ 	.byte	0x02, 0x4a
	.zero		1
	.zero		1


	//----- nvinfo : EIATTR_EXIT_INSTR_OFFSETS
	.align		4
        /*007c*/ 	.byte	0x04, 0x1c
        /*007e*/ 	.short	(.L_21 - .L_20)


	//   ....[0]....
.L_20:
        /*0080*/ 	.word	0x000004d0


	//----- nvinfo : EIATTR_CRS_STACK_SIZE
	.align		4
.L_21:
        /*0084*/ 	.byte	0x04, 0x1e
        /*0086*/ 	.short	(.L_23 - .L_22)
.L_22:
        /*0088*/ 	.word	0x00000000


	//----- nvinfo : EIATTR_CBANK_PARAM_SIZE
	.align		4
.L_23:
        /*008c*/ 	.byte	0x03, 0x19
        /*008e*/ 	.short	0x0030


	//----- nvinfo : EIATTR_PARAM_CBANK
	.align		4
        /*0090*/ 	.byte	0x04, 0x0a
        /*0092*/ 	.short	(.L_25 - .L_24)
	.align		4
.L_24:
        /*0094*/ 	.word	index@(.nv.constant0._Z17spfaKernelForSSSPPiS_S_S_PbS_)
        /*0098*/ 	.short	0x0380
        /*009a*/ 	.short	0x0030


	//----- nvinfo : EIATTR_SW_WAR
	.align		4
.L_25:
        /*009c*/ 	.byte	0x04, 0x36
        /*009e*/ 	.short	(.L_27 - .L_26)
.L_26:
        /*00a0*/ 	.word	0x00000008
.L_27:


//--------------------- .nv.callgraph             --------------------------
	.section	.nv.callgraph,"",@"SHT_CUDA_CALLGRAPH"
	.align	4
	.sectionentsize	8
	.align		4
        /*0000*/ 	.word	0x00000000
	.align		4
        /*0004*/ 	.word	0xffffffff
	.align		4
        /*0008*/ 	.word	0x00000000
	.align		4
        /*000c*/ 	.word	0xfffffffe
	.align		4
        /*0010*/ 	.word	0x00000000
	.align		4
        /*0014*/ 	.word	0xfffffffd
	.align		4
        /*0018*/ 	.word	0x00000000
	.align		4
        /*001c*/ 	.word	0xfffffffc


//--------------------- .text._Z17spfaKernelForSSSPPiS_S_S_PbS_ --------------------------
	.section	.text._Z17spfaKernelForSSSPPiS_S_S_PbS_,"ax",@progbits
	.align	128
        .global         _Z17spfaKernelForSSSPPiS_S_S_PbS_
        .type           _Z17spfaKernelForSSSPPiS_S_S_PbS_,@function
        .size           _Z17spfaKernelForSSSPPiS_S_S_PbS_,(.L_x_9 - _Z17spfaKernelForSSSPPiS_S_S_PbS_)
        .other          _Z17spfaKernelForSSSPPiS_S_S_PbS_,@"STO_CUDA_ENTRY STV_DEFAULT"
_Z17spfaKernelForSSSPPiS_S_S_PbS_:
.text._Z17spfaKernelForSSSPPiS_S_S_PbS_:
[----:B------:R-:W-:Y:S01]  /*0000*/  LDC R1, c[0x0][0x37c] ;  /* 0x0000df00ff017b82 */ /* 0x000fe20000000800 */
[----:B------:R-:W0:Y:S01]  /*0010*/  S2R R0, SR_TID.Y ;  /* 0x0000000000007919 */ /* 0x000e220000002200 */
[----:B------:R-:W1:Y:S01]  /*0020*/  LDCU UR6, c[0x0][0x360] ;  /* 0x00006c00ff0677ac */ /* 0x000e620008000800 */
[----:B------:R-:W0:Y:S01]  /*0030*/  S2R R5, SR_TID.X ;  /* 0x0000000000057919 */ /* 0x000e220000002100 */
[----:B------:R-:W1:Y:S01]  /*0040*/  LDCU UR4, c[0x0][0x364] ;  /* 0x00006c80ff0477ac */ /* 0x000e620008000800 */
[----:B------:R-:W2:Y:S01]  /*0050*/  S2R R3, SR_TID.Z ;  /* 0x0000000000037919 */ /* 0x000ea20000002300 */
[----:B------:R-:W3:Y:S01]  /*0060*/  LDCU UR5, c[0x0][0x368] ;  /* 0x00006d00ff0577ac */ /* 0x000ee20008000800 */
[----:B------:R-:W4:Y:S01]  /*0070*/  LDCU.64 UR8, c[0x0][0x358] ;  /* 0x00006b00ff0877ac */ /* 0x000f220008000a00 */
[----:B-1----:R-:W-:-:S04]  /*0080*/  UIMAD UR4, UR6, UR4, URZ ;  /* 0x00000004060472a4 */ /* 0x002fc8000f8e02ff */
[----:B---3--:R-:W-:Y:S01]  /*0090*/  UIMAD UR5, UR4, UR5, URZ ;  /* 0x00000005040572a4 */ /* 0x008fe2000f8e02ff */
[----:B0-----:R-:W-:-:S04]  /*00a0*/  IMAD R0, R0, UR6, R5 ;  /* 0x0000000600007c24 */ /* 0x001fc8000f8e0205 */
[----:B--2-4-:R-:W-:-:S07]  /*00b0*/  IMAD R0, R3, UR4, R0 ;  /* 0x0000000403007c24 */ /* 0x014fce000f8e0200 */
.L_x_7:
[----:B------:R-:W0:Y:S02]  /*00c0*/  LDC.64 R2, c[0x0][0x398] ;  /* 0x0000e600ff027b82 */ /* 0x000e240000000a00 */
[----:B0-----:R-:W2:Y:S06]  /*00d0*/  LDG.E R3, desc[UR8][R2.64] ;  /* 0x0000000802037981 */ /* 0x001eac000c1e1900 */
[----:B------:R-:W0:Y:S01]  /*00e0*/  S2UR UR6, SR_CgaCtaId ;  /* 0x00000000000679c3 */ /* 0x000e220000008800 */
[----:B------:R-:W-:Y:S01]  /*00f0*/  UMOV UR4, 0x400 ;  /* 0x0000040000047882 */ /* 0x000fe20000000000 */
[----:B------:R-:W-:Y:S01]  /*0100*/  BSSY.RECONVERGENT B0, `(.L_x_0) ;  /* 0x0000035000007945 */ /* 0x000fe20003800200 */
[----:B0-----:R-:W-:-:S09]  /*0110*/  ULEA UR4, UR6, UR4, 0x18 ;  /* 0x0000000406047291 */ /* 0x001fd2000f8ec0ff */
[----:B------:R-:W-:Y:S01]  /*0120*/  STS [UR4], RZ ;  /* 0x000000ffff007988 */ /* 0x000fe20008000804 */
[----:B--2---:R-:W-:-:S13]  /*0130*/  ISETP.GE.AND P0, PT, R0, R3, PT ;  /* 0x000000030000720c */ /* 0x004fda0003f06270 */
[----:B------:R-:W-:Y:S05]  /*0140*/  @P0 BRA `(.L_x_1) ;  /* 0x0000000000c00947 */ /* 0x000fea0003800000 */
[----:B------:R-:W-:Y:S02]  /*0150*/  IMAD.MOV.U32 R5, RZ, RZ, R3 ;  /* 0x000000ffff057224 */ /* 0x000fe400078e0003 */
[----:B------:R-:W-:-:S07]  /*0160*/  IMAD.MOV.U32 R4, RZ, RZ, R0 ;  /* 0x000000ffff047224 */ /* 0x000fce00078e0000 */
.L_x_6:
[----:B0-----:R-:W0:Y:S02]  /*0170*/  LDC.64 R2, c[0x0][0x380] ;  /* 0x0000e000ff027b82 */ /* 0x001e240000000a00 */
[----:B0-----:R-:W-:-:S05]  /*0180*/  IMAD.WIDE.U32 R2, R4, 0x4, R2 ;  /* 0x0000000404027825 */ /* 0x001fca00078e0002 */
[----:B------:R-:W2:Y:S04]  /*0190*/  LDG.E R14, desc[UR8][R2.64] ;  /* 0x00000008020e7981 */ /* 0x000ea8000c1e1900 */
[----:B------:R-:W2:Y:S01]  /*01a0*/  LDG.E R7, desc[UR8][R2.64+0x4] ;  /* 0x0000040802077981 */ /* 0x000ea2000c1e1900 */
[----:B------:R-:W-:Y:S01]  /*01b0*/  BSSY.RECONVERGENT B1, `(.L_x_2) ;  /* 0x0000026000017945 */ /* 0x000fe20003800200 */
[----:B--2---:R-:W-:-:S13]  /*01c0*/  ISETP.GE.AND P0, PT, R14, R7, PT ;  /* 0x000000070e00720c */ /* 0x004fda0003f06270 */
[----:B------:R-:W-:Y:S05]  /*01d0*/  @P0 BRA `(.L_x_3) ;  /* 0x00000000008c0947 */ /* 0x000fea0003800000 */
[----:B------:R-:W0:Y:S01]  /*01e0*/  LDC.64 R12, c[0x0][0x3a8] ;  /* 0x0000ea00ff0c7b82 */ /* 0x000e220000000a00 */
[----:B------:R-:W-:Y:S01]  /*01f0*/  BSSY.RECONVERGENT B2, `(.L_x_4) ;  /* 0x000001f000027945 */ /* 0x000fe20003800200 */
[----:B------:R-:W-:-:S06]  /*0200*/  MOV R5, R14 ;  /* 0x0000000e00057202 */ /* 0x000fcc0000000f00 */
[----:B------:R-:W1:Y:S08]  /*0210*/  LDC.64 R6, c[0x0][0x3a8] ;  /* 0x0000ea00ff067b82 */ /* 0x000e700000000a00 */
[----:B------:R-:W2:Y:S08]  /*0220*/  LDC.64 R8, c[0x0][0x390] ;  /* 0x0000e400ff087b82 */ /* 0x000eb00000000a00 */
[----:B------:R-:W3:Y:S01]  /*0230*/  LDC.64 R10, c[0x0][0x388] ;  /* 0x0000e200ff0a7b82 */ /* 0x000ee20000000a00 */
[----:B0-----:R-:W-:-:S07]  /*0240*/  IMAD.WIDE.U32 R12, R4, 0x4, R12 ;  /* 0x00000004040c7825 */ /* 0x001fce00078e000c */
.L_x_5:
[C---:B--2---:R-:W-:Y:S01]  /*0250*/  IMAD.WIDE R14, R5.reuse, 0x4, R8 ;  /* 0x00000004050e7825 */ /* 0x044fe200078e0208 */
[----:B------:R-:W2:Y:S03]  /*0260*/  LDG.E R18, desc[UR8][R12.64] ;  /* 0x000000080c127981 */ /* 0x000ea6000c1e1900 */
[----:B---3--:R-:W-:Y:S02]  /*0270*/  IMAD.WIDE R16, R5, 0x4, R10 ;  /* 0x0000000405107825 */ /* 0x008fe400078e020a */
[----:B------:R-:W2:Y:S04]  /*0280*/  LDG.E R15, desc[UR8][R14.64] ;  /* 0x000000080e0f7981 */ /* 0x000ea8000c1e1900 */
[----:B------:R-:W1:Y:S01]  /*0290*/  LDG.E R17, desc[UR8][R16.64] ;  /* 0x0000000810117981 */ /* 0x000e62000c1e1900 */
[----:B--2---:R-:W-:-:S02]  /*02a0*/  IMAD.IADD R23, R18, 0x1, R15 ;  /* 0x0000000112177824 */ /* 0x004fc400078e020f */
[----:B-1----:R-:W-:-:S05]  /*02b0*/  IMAD.WIDE R18, R17, 0x4, R6 ;  /* 0x0000000411127825 */ /* 0x002fca00078e0206 */
[----:B------:R-:W2:Y:S04]  /*02c0*/  ATOMG.E.MIN.S32.STRONG.GPU PT, R23, desc[UR8][R18.64], R23 ;  /* 0x80000017121779a8 */ /* 0x000ea800089ef308 */
[----:B------:R-:W2:Y:S01]  /*02d0*/  LDG.E R20, desc[UR8][R18.64] ;  /* 0x0000000812147981 */ /* 0x000ea2000c1e1900 */
[----:B------:R-:W-:Y:S01]  /*02e0*/  IMAD.MOV.U32 R22, RZ, RZ, 0x1 ;  /* 0x00000001ff167424 */ /* 0x000fe200078e00ff */
[----:B--2---:R-:W-:-:S13]  /*02f0*/  ISETP.GT.AND P0, PT, R23, R20, PT ;  /* 0x000000141700720c */ /* 0x004fda0003f04270 */
[----:B------:R-:W0:Y:S02]  /*0300*/  @P0 LDC.64 R20, c[0x0][0x3a0] ;  /* 0x0000e800ff140b82 */ /* 0x000e240000000a00 */
[----:B0-----:R-:W-:-:S04]  /*0310*/  @P0 IADD3 R20, P1, PT, R17, R20, RZ ;  /* 0x0000001411140210 */ /* 0x001fc80007f3e0ff */
[----:B------:R-:W-:Y:S02]  /*0320*/  @P0 LEA.HI.X.SX32 R21, R17, R21, 0x1, P1 ;  /* 0x0000001511150211 */ /* 0x000fe400008f0eff */
[----:B------:R-:W-:-:S05]  /*0330*/  @P0 PRMT R17, R22, 0x7610, R17 ;  /* 0x0000761016110816 */ /* 0x000fca0000000011 */
[----:B------:R0:W-:Y:S04]  /*0340*/  @P0 STG.E.U8 desc[UR8][R20.64], R17 ;  /* 0x0000001114000986 */ /* 0x0001e8000c101108 */
[----:B------:R-:W2:Y:S01]  /*0350*/  LDG.E R14, desc[UR8][R2.64+0x4] ;  /* 0x00000408020e7981 */ /* 0x000ea2000c1e1900 */
[----:B------:R-:W1:Y:S01]  /*0360*/  @P0 S2R R25, SR_CgaCtaId ;  /* 0x0000000000190919 */ /* 0x000e620000008800 */
[----:B------:R-:W-:Y:S01]  /*0370*/  @P0 MOV R16, 0x400 ;  /* 0x0000040000100802 */ /* 0x000fe20000000f00 */
[----:B------:R-:W-:Y:S01]  /*0380*/  VIADD R5, R5, 0x1 ;  /* 0x0000000105057836 */ /* 0x000fe20000000000 */
[----:B------:R-:W-:Y:S02]  /*0390*/  @P0 MOV R15, 0x1 ;  /* 0x00000001000f0802 */ /* 0x000fe40000000f00 */
[----:B-1----:R-:W-:-:S05]  /*03a0*/  @P0 LEA R16, R25, R16, 0x18 ;  /* 0x0000001019100211 */ /* 0x002fca00078ec0ff */
[----:B------:R0:W-:Y:S01]  /*03b0*/  @P0 STS [R16], R15 ;  /* 0x0000000f10000388 */ /* 0x0001e20000000800 */
[----:B--2---:R-:W-:-:S13]  /*03c0*/  ISETP.GE.AND P0, PT, R5, R14, PT ;  /* 0x0000000e0500720c */ /* 0x004fda0003f06270 */
[----:B0-----:R-:W-:Y:S05]  /*03d0*/  @!P0 BRA `(.L_x_5) ;  /* 0xfffffffc009c8947 */ /* 0x001fea000383ffff */
[----:B------:R-:W-:Y:S05]  /*03e0*/  BSYNC.RECONVERGENT B2 ;  /* 0x0000000000027941 */ /* 0x000fea0003800200 */
.L_x_4:
[----:B------:R-:W0:Y:S02]  /*03f0*/  LDC.64 R2, c[0x0][0x398] ;  /* 0x0000e600ff027b82 */ /* 0x000e240000000a00 */
[----:B0-----:R0:W5:Y:S02]  /*0400*/  LDG.E R5, desc[UR8][R2.64] ;  /* 0x0000000802057981 */ /* 0x001164000c1e1900 */
.L_x_3:
[----:B------:R-:W-:Y:S05]  /*0410*/  BSYNC.RECONVERGENT B1 ;  /* 0x0000000000017941 */ /* 0x000fea0003800200 */
.L_x_2:
[----:B------:R-:W-:-:S04]  /*0420*/  IADD3 R4, PT, PT, R4, UR5, RZ ;  /* 0x0000000504047c10 */ /* 0x000fc8000fffe0ff */
[----:B-----5:R-:W-:-:S13]  /*0430*/  ISETP.GE.AND P0, PT, R4, R5, PT ;  /* 0x000000050400720c */ /* 0x020fda0003f06270 */
[----:B------:R-:W-:Y:S05]  /*0440*/  @!P0 BRA `(.L_x_6) ;  /* 0xfffffffc00488947 */ /* 0x000fea000383ffff */
.L_x_1:
[----:B------:R-:W-:Y:S05]  /*0450*/  BSYNC.RECONVERGENT B0 ;  /* 0x0000000000007941 */ /* 0x000fea0003800200 */
.L_x_0:
[----:B------:R-:W1:Y:S08]  /*0460*/  S2UR UR6, SR_CgaCtaId ;  /* 0x00000000000679c3 */ /* 0x000e700000008800 */
[----:B------:R-:W-:Y:S06]  /*0470*/  BAR.SYNC.DEFER_BLOCKING 0x0 ;  /* 0x0000000000007b1d */ /* 0x000fec0000010000 */
[----:B------:R-:W-:-:S02]  /*0480*/  UMOV UR4, 0x400 ;  /* 0x0000040000047882 */ /* 0x000fc40000000000 */
[----:B-1----:R-:W-:-:S09]  /*0490*/  ULEA UR4, UR6, UR4, 0x18 ;  /* 0x0000000406047291 */ /* 0x002fd2000f8ec0ff */
[----:B0-----:R-:W0:Y:S02]  /*04a0*/  LDS R2, [UR4] ;  /* 0x00000004ff027984 */ /* 0x001e240008000800 */
[----:B0-----:R-:W-:-:S13]  /*04b0*/  ISETP.NE.AND P0, PT, R2, RZ, PT ;  /* 0x000000ff0200720c */ /* 0x001fda0003f05270 */
[----:B------:R-:W-:Y:S05]  /*04c0*/  @P0 BRA `(.L_x_7) ;  /* 0xfffffff800fc0947 */ /* 0x000fea000383ffff */
[----:B------:R-:W-:Y:S05]  /*04d0*/  EXIT ;  /* 0x000000000000794d */ /* 0x000fea0003800000 */
.L_x_8:
[----:B------:R-:W-:-:S00]  /*04e0*/  BRA `(.L_x_8) ;  /* 0xfffffffc00fc7947 */ /* 0x000fc0000383ffff */
[----:B------:R-:W-:-:S00]  /*04f0*/  NOP ;  /* 0x0000000000007918 */ /* 0x000fc00000000000 */
        /* <DEDUP_REMOVED lines=8> */
.L_x_9:


//--------------------- .nv.shared._Z17spfaKernelForSSSPPiS_S_S_PbS_ --------------------------
	.section	.nv.shared._Z17spfaKernelForSSSPPiS_S_S_PbS_,"aw",@nobits
	.sectionflags	@""
	.align	4
.nv.shared._Z17spfaKernelForSSSPPiS_S_S_PbS_:
	.zero		1028


//--------------------- .nv.shared.reserved.0     --------------------------
	.section	.nv.shared.reserved.0,"aw",@nobits
	.weak		__nv_reservedSMEM_offset_0_alias
	.size		__nv_reservedSMEM_offset_0_alias, 0, 64
	.other		__nv_reservedSMEM_offset_0_alias,@"STO_CUDA_RESERVED_SHARED STV_DEFAULT"
__nv_reservedSMEM_offset_0_alias:
	.zero		0
	.zero		64


//--------------------- .nv.constant0._Z17spfaKernelForSSSPPiS_S_S_PbS_ --------------------------
	.section	.nv.constant0._Z17spfaKernelForSSSPPiS_S_S_PbS_,"a",@progbits
	.sectionflags	@""
	.align	4
.nv.constant0._Z17spfaKernelForSSSPPiS_S_S_PbS_:
	.zero		944


//--------------------- SYMBOLS --------------------------

	.type		.nv.reservedSmem.offset0,@object
	.size		.nv.reservedSmem.offset0,0x4
	.type		.nv.reservedSmem.cap,@object
	.size		.nv.reservedSmem.cap,0x4
